//
// Generated by NVIDIA NVVM Compiler
//
// Compiler Build ID: CL-36424714
// Cuda compilation tools, release 13.0, V13.0.88
// Based on NVVM 20.0.0
//

.version 9.0
.target sm_100
.address_size 64

	// .globl	_Z11multMatCUDAPiS_S_

.visible .entry _Z11multMatCUDAPiS_S_(
	.param .u64 .ptr .align 1 _Z11multMatCUDAPiS_S__param_0,
	.param .u64 .ptr .align 1 _Z11multMatCUDAPiS_S__param_1,
	.param .u64 .ptr .align 1 _Z11multMatCUDAPiS_S__param_2
)
{
	.reg .pred 	%p<5>;
	.reg .b32 	%r<44>;
	.reg .b64 	%rd<18>;

	ld.param.u64 	%rd5, [_Z11multMatCUDAPiS_S__param_0];
	ld.param.u64 	%rd6, [_Z11multMatCUDAPiS_S__param_1];
	ld.param.u64 	%rd7, [_Z11multMatCUDAPiS_S__param_2];
	mov.u32 	%r10, %ctaid.y;
	mov.u32 	%r11, %ntid.y;
	mov.u32 	%r12, %tid.y;
	mad.lo.s32 	%r1, %r10, %r11, %r12;
	mov.u32 	%r13, %ctaid.x;
	mov.u32 	%r14, %ntid.x;
	mov.u32 	%r15, %tid.x;
	mad.lo.s32 	%r2, %r13, %r14, %r15;
	setp.gt.u32 	%p1, %r1, 999;
	setp.gt.s32 	%p2, %r2, 999;
	or.pred  	%p3, %p1, %p2;
	@%p3 bra 	$L__BB0_4;
	mul.lo.s32 	%r3, %r1, 1000;
	mul.wide.u32 	%rd8, %r3, 4;
	cvta.to.global.u64 	%rd9, %rd5;
	add.s64 	%rd10, %rd8, %rd9;
	add.s64 	%rd17, %rd10, 16;
	cvta.to.global.u64 	%rd11, %rd6;
	add.s64 	%rd2, %rd11, 16000;
	mov.b32 	%r42, 0;
	mov.u32 	%r41, %r2;
	mov.u32 	%r43, %r42;
$L__BB0_2:
	mul.wide.s32 	%rd12, %r41, 4;
	add.s64 	%rd13, %rd2, %rd12;
	ld.global.u32 	%r17, [%rd17+-16];
	ld.global.u32 	%r18, [%rd13+-16000];
	mad.lo.s32 	%r19, %r18, %r17, %r43;
	ld.global.u32 	%r20, [%rd17+-12];
	ld.global.u32 	%r21, [%rd13+-12000];
	mad.lo.s32 	%r22, %r21, %r20, %r19;
	ld.global.u32 	%r23, [%rd17+-8];
	ld.global.u32 	%r24, [%rd13+-8000];
	mad.lo.s32 	%r25, %r24, %r23, %r22;
	ld.global.u32 	%r26, [%rd17+-4];
	ld.global.u32 	%r27, [%rd13+-4000];
	mad.lo.s32 	%r28, %r27, %r26, %r25;
	ld.global.u32 	%r29, [%rd17];
	ld.global.u32 	%r30, [%rd13];
	mad.lo.s32 	%r31, %r30, %r29, %r28;
	ld.global.u32 	%r32, [%rd17+4];
	ld.global.u32 	%r33, [%rd13+4000];
	mad.lo.s32 	%r34, %r33, %r32, %r31;
	ld.global.u32 	%r35, [%rd17+8];
	ld.global.u32 	%r36, [%rd13+8000];
	mad.lo.s32 	%r37, %r36, %r35, %r34;
	ld.global.u32 	%r38, [%rd17+12];
	ld.global.u32 	%r39, [%rd13+12000];
	mad.lo.s32 	%r43, %r39, %r38, %r37;
	add.s32 	%r42, %r42, 8;
	add.s64 	%rd17, %rd17, 32;
	add.s32 	%r41, %r41, 8000;
	setp.ne.s32 	%p4, %r42, 1000;
	@%p4 bra 	$L__BB0_2;
	add.s32 	%r40, %r3, %r2;
	cvta.to.global.u64 	%rd14, %rd7;
	mul.wide.s32 	%rd15, %r40, 4;
	add.s64 	%rd16, %rd14, %rd15;
	st.global.u32 	[%rd16], %r43;
$L__BB0_4:
	ret;

}


// ===== COMPILED SASS (sm_100) =====

	.target	sm_100

	.elftype	@"ET_EXEC"


//--------------------- .note.nv.tkinfo           --------------------------
	.section	.note.nv.tkinfo,"",@"SHT_NOTE"
	.sectionflags	@"SHF_NOTE_NV_TKINFO"
	.tkinfo
        /*0018*/ 	.word	0x00000002
        /*0030*/ 	.string	""
        /*0030*/ 	.string	"ptxas"
        /*0030*/ 	.string	"Cuda compilation tools, release 13.0, V13.0.88"
        /*0030*/ 	.string	"Build cuda_13.0.r13.0/compiler.36424714_0"
        /*0030*/ 	.string	"-arch sm_100 -m 64 "



//--------------------- .note.nv.cuinfo           --------------------------
	.section	.note.nv.cuinfo,"",@"SHT_NOTE"
	.sectionflags	@"SHF_NOTE_NV_CUINFO"
        /*0018*/ 	.short	0x0002
        /*001a*/ 	.short	0x0064
        /*001c*/ 	.short	0x0082
	.zero		2


//--------------------- .nv.info                  --------------------------
	.section	.nv.info,"",@"SHT_CUDA_INFO"
	.align	4


	//----- nvinfo : EIATTR_REGCOUNT
	.align		4
        /*0000*/ 	.byte	0x04, 0x2f
        /*0002*/ 	.short	(.L_1 - .L_0)
	.align		4
.L_0:
        /*0004*/ 	.word	index@(_Z11multMatCUDAPiS_S_)
        /*0008*/ 	.word	0x00000020


	//----- nvinfo : EIATTR_FRAME_SIZE
	.align		4
.L_1:
        /*000c*/ 	.byte	0x04, 0x11
        /*000e*/ 	.short	(.L_3 - .L_2)
	.align		4
.L_2:
        /*0010*/ 	.word	index@(_Z11multMatCUDAPiS_S_)
        /*0014*/ 	.word	0x00000000


	//----- nvinfo : EIATTR_MIN_STACK_SIZE
	.align		4
.L_3:
        /*0018*/ 	.byte	0x04, 0x12
        /*001a*/ 	.short	(.L_5 - .L_4)
	.align		4
.L_4:
        /*001c*/ 	.word	index@(_Z11multMatCUDAPiS_S_)
        /*0020*/ 	.word	0x00000000
.L_5:


//--------------------- .nv.compat                --------------------------
	.section	.nv.compat,"",@"SHT_CUDA_COMPAT_INFO"
	.align	4
        /*0000*/ 	.byte	0x02, 0x09, 0x00, 0x00, 0x02, 0x02, 0x01, 0x00, 0x02, 0x05, 0x05, 0x00, 0x03, 0x07, 0x01, 0x01
        /*0010*/ 	.byte	0x02, 0x03, 0x00, 0x00, 0x02, 0x06, 0x01, 0x00, 0x04, 0x0b, 0x08, 0x00, 0x09, 0x00, 0x00, 0x00
        /*0020*/ 	.byte	0x00, 0x00, 0x00, 0x00


//--------------------- .nv.info._Z11multMatCUDAPiS_S_ --------------------------
	.section	.nv.info._Z11multMatCUDAPiS_S_,"",@"SHT_CUDA_INFO"
	.sectionflags	@""
	.align	4


	//----- nvinfo : EIATTR_CUDA_API_VERSION
	.align		4
        /*0000*/ 	.byte	0x04, 0x37
        /*0002*/ 	.short	(.L_7 - .L_6)
.L_6:
        /*0004*/ 	.word	0x00000082


	//----- nvinfo : EIATTR_KPARAM_INFO
	.align		4
.L_7:
        /*0008*/ 	.byte	0x04, 0x17
        /*000a*/ 	.short	(.L_9 - .L_8)
.L_8:
        /*000c*/ 	.word	0x00000000
        /*0010*/ 	.short	0x0002
        /*0012*/ 	.short	0x0010
        /*0014*/ 	.byte	0x00, 0xf5, 0x21, 0x00


	//----- nvinfo : EIATTR_KPARAM_INFO
	.align		4
.L_9:
        /*0018*/ 	.byte	0x04, 0x17
        /*001a*/ 	.short	(.L_11 - .L_10)
.L_10:
        /*001c*/ 	.word	0x00000000
        /*0020*/ 	.short	0x0001
        /*0022*/ 	.short	0x0008
        /*0024*/ 	.byte	0x00, 0xf5, 0x21, 0x00


	//----- nvinfo : EIATTR_KPARAM_INFO
	.align		4
.L_11:
        /*0028*/ 	.byte	0x04, 0x17
        /*002a*/ 	.short	(.L_13 - .L_12)
.L_12:
        /*002c*/ 	.word	0x00000000
        /*0030*/ 	.short	0x0000
        /*0032*/ 	.short	0x0000
        /*0034*/ 	.byte	0x00, 0xf5, 0x21, 0x00


	//----- nvinfo : EIATTR_SPARSE_MMA_MASK
	.align		4
.L_13:
        /*0038*/ 	.byte	0x03, 0x50
        /*003a*/ 	.short	0x0000


	//----- nvinfo : EIATTR_MAXREG_COUNT
	.align		4
        /*003c*/ 	.byte	0x03, 0x1b
        /*003e*/ 	.short	0x00ff


	//----- nvinfo : EIATTR_MERCURY_ISA_VERSION
	.align		4
        /*0040*/ 	.byte	0x03, 0x5f
        /*0042*/ 	.short	0x0101


	//----- nvinfo : EIATTR_VRC_CTA_INIT_COUNT
	.align		4
        /*0044*/ 	.byte	0x02, 0x4a
	.zero		1
	.zero		1


	//----- nvinfo : EIATTR_EXIT_INSTR_OFFSETS
	.align		4
        /*0048*/ 	.byte	0x04, 0x1c
        /*004a*/ 	.short	(.L_15 - .L_14)


	//   ....[0]....
.L_14:
        /*004c*/ 	.word	0x000000b0


	//   ....[1]....
        /*0050*/ 	.word	0x00000a60


	//----- nvinfo : EIATTR_CBANK_PARAM_SIZE
	.align		4
.L_15:
        /*0054*/ 	.byte	0x03, 0x19
        /*0056*/ 	.short	0x0018


	//----- nvinfo : EIATTR_PARAM_CBANK
	.align		4
        /*0058*/ 	.byte	0x04, 0x0a
        /*005a*/ 	.short	(.L_17 - .L_16)
	.align		4
.L_16:
        /*005c*/ 	.word	index@(.nv.constant0._Z11multMatCUDAPiS_S_)
        /*0060*/ 	.short	0x0380
        /*0062*/ 	.short	0x0018


	//----- nvinfo : EIATTR_SW_WAR
	.align		4
.L_17:
        /*0064*/ 	.byte	0x04, 0x36
        /*0066*/ 	.short	(.L_19 - .L_18)
.L_18:
        /*0068*/ 	.word	0x00000008
.L_19:


//--------------------- .nv.callgraph             --------------------------
	.section	.nv.callgraph,"",@"SHT_CUDA_CALLGRAPH"
	.align	4
	.sectionentsize	8
	.align		4
        /*0000*/ 	.word	0x00000000
	.align		4
        /*0004*/ 	.word	0xffffffff
	.align		4
        /*0008*/ 	.word	0x00000000
	.align		4
        /*000c*/ 	.word	0xfffffffe
	.align		4
        /*0010*/ 	.word	0x00000000
	.align		4
        /*0014*/ 	.word	0xfffffffd
	.align		4
        /*0018*/ 	.word	0x00000000
	.align		4
        /*001c*/ 	.word	0xfffffffc


//--------------------- .text._Z11multMatCUDAPiS_S_ --------------------------
	.section	.text._Z11multMatCUDAPiS_S_,"ax",@progbits
	.align	128
        .global         _Z11multMatCUDAPiS_S_
        .type           _Z11multMatCUDAPiS_S_,@function
        .size           _Z11multMatCUDAPiS_S_,(.L_x_2 - _Z11multMatCUDAPiS_S_)
        .other          _Z11multMatCUDAPiS_S_,@"STO_CUDA_ENTRY STV_DEFAULT"
_Z11multMatCUDAPiS_S_:
.text._Z11multMatCUDAPiS_S_:
[----:B------:R-:W-:Y:S01]  /*0000*/  LDC R1, c[0x0][0x37c] ;  /* 0x0000df00ff017b82 */ /* 0x000fe20000000800 */
[----:B------:R-:W0:Y:S07]  /*0010*/  S2R R3, SR_TID.X ;  /* 0x0000000000037919 */ /* 0x000e2e0000002100 */
[----:B------:R-:W1:Y:S01]  /*0020*/  LDC R11, c[0x0][0x364] ;  /* 0x0000d900ff0b7b82 */ /* 0x000e620000000800 */
[----:B------:R-:W1:Y:S07]  /*0030*/  S2R R2, SR_TID.Y ;  /* 0x0000000000027919 */ /* 0x000e6e0000002200 */
[----:B------:R-:W0:Y:S08]  /*0040*/  S2UR UR5, SR_CTAID.X ;  /* 0x00000000000579c3 */ /* 0x000e300000002500 */
[----:B------:R-:W0:Y:S08]  /*0050*/  LDC R0, c[0x0][0x360] ;  /* 0x0000d800ff007b82 */ /* 0x000e300000000800 */
[----:B------:R-:W1:Y:S01]  /*0060*/  S2UR UR4, SR_CTAID.Y ;  /* 0x00000000000479c3 */ /* 0x000e620000002600 */
[----:B0-----:R-:W-:-:S05]  /*0070*/  IMAD R0, R0, UR5, R3 ;  /* 0x0000000500007c24 */ /* 0x001fca000f8e0203 */
[----:B------:R-:W-:Y:S01]  /*0080*/  ISETP.GT.AND P0, PT, R0, 0x3e7, PT ;  /* 0x000003e70000780c */ /* 0x000fe20003f04270 */
[----:B-1----:R-:W-:-:S05]  /*0090*/  IMAD R11, R11, UR4, R2 ;  /* 0x000000040b0b7c24 */ /* 0x002fca000f8e0202 */
[----:B------:R-:W-:-:S13]  /*00a0*/  ISETP.GT.U32.OR P0, PT, R11, 0x3e7, P0 ;  /* 0x000003e70b00780c */ /* 0x000fda0000704470 */
[----:B------:R-:W-:Y:S05]  /*00b0*/  @P0 EXIT ;  /* 0x000000000000094d */ /* 0x000fea0003800000 */
[----:B------:R-:W0:Y:S01]  /*00c0*/  LDC.64 R2, c[0x0][0x380] ;  /* 0x0000e000ff027b82 */ /* 0x000e220000000a00 */
[----:B------:R-:W1:Y:S01]  /*00d0*/  LDCU.64 UR4, c[0x0][0x388] ;  /* 0x00007100ff0477ac */ /* 0x000e620008000a00 */
[----:B------:R-:W-:Y:S02]  /*00e0*/  IMAD R11, R11, 0x3e8, RZ ;  /* 0x000003e80b0b7824 */ /* 0x000fe400078e02ff */
[----:B------:R-:W-:Y:S01]  /*00f0*/  HFMA2 R24, -RZ, RZ, 0, 0 ;  /* 0x00000000ff187431 */ /* 0x000fe200000001ff */
[----:B------:R-:W-:Y:S01]  /*0100*/  MOV R13, R0 ;  /* 0x00000000000d7202 */ /* 0x000fe20000000f00 */
[----:B------:R-:W2:Y:S01]  /*0110*/  LDCU.64 UR6, c[0x0][0x358] ;  /* 0x00006b00ff0677ac */ /* 0x000ea20008000a00 */
[----:B-1----:R-:W-:-:S04]  /*0120*/  UIADD3 UR4, UP0, UPT, UR4, 0x3e80, URZ ;  /* 0x00003e8004047890 */ /* 0x002fc8000ff1e0ff */
[----:B------:R-:W-:Y:S01]  /*0130*/  UIADD3.X UR5, UPT, UPT, URZ, UR5, URZ, UP0, !UPT ;  /* 0x00000005ff057290 */ /* 0x000fe200087fe4ff */
[----:B0-----:R-:W-:Y:S01]  /*0140*/  IMAD.WIDE.U32 R2, R11, 0x4, R2 ;  /* 0x000000040b027825 */ /* 0x001fe200078e0002 */
[----:B------:R-:W-:Y:S01]  /*0150*/  MOV R4, UR4 ;  /* 0x0000000400047c02 */ /* 0x000fe20008000f00 */
[----:B------:R-:W-:Y:S01]  /*0160*/  UMOV UR4, URZ ;  /* 0x000000ff00047c82 */ /* 0x000fe20008000000 */
[----:B------:R-:W-:Y:S02]  /*0170*/  IADD3 R7, P0, PT, R2, 0x10, RZ ;  /* 0x0000001002077810 */ /* 0x000fe40007f1e0ff */
[----:B------:R-:W-:Y:S02]  /*0180*/  MOV R5, UR5 ;  /* 0x0000000500057c02 */ /* 0x000fe40008000f00 */
[----:B--2---:R-:W-:-:S09]  /*0190*/  IADD3.X R3, PT, PT, RZ, R3, RZ, P0, !PT ;  /* 0x00000003ff037210 */ /* 0x004fd200007fe4ff */
.L_x_0:
[----:B------:R-:W-:Y:S01]  /*01a0*/  IMAD.WIDE R18, R13, 0x4, R4 ;  /* 0x000000040d127825 */ /* 0x000fe200078e0204 */
[----:B------:R-:W-:-:S04]  /*01b0*/  MOV R2, R7 ;  /* 0x0000000700027202 */ /* 0x000fc80000000f00 */
[----:B------:R-:W2:Y:S04]  /*01c0*/  LDG.E R14, desc[UR6][R18.64+-0x3e80] ;  /* 0xffc18006120e7981 */ /* 0x000ea8000c1e1900 */
[----:B------:R-:W2:Y:S04]  /*01d0*/  LDG.E R15, desc[UR6][R2.64+-0x10] ;  /* 0xfffff006020f7981 */ /* 0x000ea8000c1e1900 */
[----:B------:R-:W3:Y:S04]  /*01e0*/  LDG.E R7, desc[UR6][R2.64+-0xc] ;  /* 0xfffff40602077981 */ /* 0x000ee8000c1e1900 */
[----:B------:R-:W3:Y:S04]  /*01f0*/  LDG.E R6, desc[UR6][R18.64+-0x2ee0] ;  /* 0xffd1200612067981 */ /* 0x000ee8000c1e1900 */
[----:B------:R-:W4:Y:S04]  /*0200*/  LDG.E R8, desc[UR6][R2.64+-0x8] ;  /* 0xfffff80602087981 */ /* 0x000f28000c1e1900 */
[----:B------:R-:W4:Y:S04]  /*0210*/  LDG.E R9, desc[UR6][R18.64+-0x1f40] ;  /* 0xffe0c00612097981 */ /* 0x000f28000c1e1900 */
[----:B------:R-:W5:Y:S04]  /*0220*/  LDG.E R20, desc[UR6][R2.64+-0x4] ;  /* 0xfffffc0602147981 */ /* 0x000f68000c1e1900 */
[----:B------:R-:W5:Y:S04]  /*0230*/  LDG.E R25, desc[UR6][R18.64+-0xfa0] ;  /* 0xfff0600612197981 */ /* 0x000f68000c1e1900 */
[----:B------:R-:W5:Y:S04]  /*0240*/  LDG.E R16, desc[UR6][R2.64] ;  /* 0x0000000602107981 */ /* 0x000f68000c1e1900 */
[----:B------:R-:W5:Y:S04]  /*0250*/  LDG.E R23, desc[UR6][R18.64] ;  /* 0x0000000612177981 */ /* 0x000f68000c1e1900 */
[----:B------:R-:W5:Y:S04]  /*0260*/  LDG.E R12, desc[UR6][R2.64+0x4] ;  /* 0x00000406020c7981 */ /* 0x000f68000c1e1900 */
[----:B------:R-:W5:Y:S04]  /*0270*/  LDG.E R21, desc[UR6][R18.64+0xfa0] ;  /* 0x000fa00612157981 */ /* 0x000f68000c1e1900 */
[----:B------:R-:W5:Y:S04]  /*0280*/  LDG.E R10, desc[UR6][R2.64+0x8] ;  /* 0x00000806020a7981 */ /* 0x000f68000c1e1900 */
[----:B------:R-:W5:Y:S01]  /*0290*/  LDG.E R17, desc[UR6][R18.64+0x1f40] ;  /* 0x001f400612117981 */ /* 0x000f62000c1e1900 */
[----:B------:R-:W-:-:S03]  /*02a0*/  IADD3 R29, PT, PT, R13, 0x1f40, RZ ;  /* 0x00001f400d1d7810 */ /* 0x000fc60007ffe0ff */
[----:B------:R-:W5:Y:S04]  /*02b0*/  LDG.E R22, desc[UR6][R18.64+0x2ee0] ;  /* 0x002ee00612167981 */ /* 0x000f68000c1e1900 */
[----:B------:R-:W5:Y:S04]  /*02c0*/  LDG.E R27, desc[UR6][R2.64+0xc] ;  /* 0x00000c06021b7981 */ /* 0x000f68000c1e1900 */
[----:B------:R-:W5:Y:S01]  /*02d0*/  LDG.E R18, desc[UR6][R2.64+0x1c] ;  /* 0x00001c0602127981 */ /* 0x000f62000c1e1900 */
[----:B--2---:R-:W-:Y:S02]  /*02e0*/  IMAD R24, R15, R14, R24 ;  /* 0x0000000e0f187224 */ /* 0x004fe400078e0218 */
[----:B------:R-:W-:-:S05]  /*02f0*/  IMAD.WIDE R14, R29, 0x4, R4 ;  /* 0x000000041d0e7825 */ /* 0x000fca00078e0204 */
[----:B------:R-:W2:Y:S01]  /*0300*/  LDG.E R19, desc[UR6][R14.64+0xfa0] ;  /* 0x000fa0060e137981 */ /* 0x000ea2000c1e1900 */
[----:B---3--:R-:W-:-:S03]  /*0310*/  IMAD R24, R7, R6, R24 ;  /* 0x0000000607187224 */ /* 0x008fc600078e0218 */
[----:B------:R-:W3:Y:S04]  /*0320*/  LDG.E R6, desc[UR6][R2.64+0x10] ;  /* 0x0000100602067981 */ /* 0x000ee8000c1e1900 */
[----:B------:R-:W3:Y:S01]  /*0330*/  LDG.E R7, desc[UR6][R14.64+-0x3e80] ;  /* 0xffc180060e077981 */ /* 0x000ee2000c1e1900 */
[----:B----4-:R-:W-:-:S03]  /*0340*/  IMAD R24, R8, R9, R24 ;  /* 0x0000000908187224 */ /* 0x010fc600078e0218 */
[----:B------:R-:W4:Y:S04]  /*0350*/  LDG.E R8, desc[UR6][R2.64+0x14] ;  /* 0x0000140602087981 */ /* 0x000f28000c1e1900 */
[----:B------:R-:W4:Y:S01]  /*0360*/  LDG.E R9, desc[UR6][R14.64+-0x2ee0] ;  /* 0xffd120060e097981 */ /* 0x000f22000c1e1900 */
[----:B-----5:R-:W-:-:S03]  /*0370*/  IMAD R24, R20, R25, R24 ;  /* 0x0000001914187224 */ /* 0x020fc600078e0218 */
[----:B------:R-:W5:Y:S04]  /*0380*/  LDG.E R20, desc[UR6][R2.64+0x18] ;  /* 0x0000180602147981 */ /* 0x000f68000c1e1900 */
[----:B------:R-:W5:Y:S01]  /*0390*/  LDG.E R25, desc[UR6][R14.64+-0x1f40] ;  /* 0xffe0c0060e197981 */ /* 0x000f62000c1e1900 */
[----:B------:R-:W-:-:S03]  /*03a0*/  IMAD R16, R16, R23, R24 ;  /* 0x0000001710107224 */ /* 0x000fc600078e0218 */
[----:B------:R-:W2:Y:S01]  /*03b0*/  LDG.E R23, desc[UR6][R14.64+-0xfa0] ;  /* 0xfff060060e177981 */ /* 0x000ea2000c1e1900 */
[----:B------:R-:W-:-:S03]  /*03c0*/  IMAD R12, R12, R21, R16 ;  /* 0x000000150c0c7224 */ /* 0x000fc600078e0210 */
[----:B------:R-:W2:Y:S04]  /*03d0*/  LDG.E R16, desc[UR6][R2.64+0x20] ;  /* 0x0000200602107981 */ /* 0x000ea8000c1e1900 */
[----:B------:R-:W2:Y:S01]  /*03e0*/  LDG.E R21, desc[UR6][R14.64] ;  /* 0x000000060e157981 */ /* 0x000ea2000c1e1900 */
[----:B------:R-:W-:-:S03]  /*03f0*/  IMAD R24, R10, R17, R12 ;  /* 0x000000110a187224 */ /* 0x000fc600078e020c */
[----:B------:R-:W2:Y:S04]  /*0400*/  LDG.E R12, desc[UR6][R2.64+0x24] ;  /* 0x00002406020c7981 */ /* 0x000ea8000c1e1900 */
[----:B------:R-:W2:Y:S04]  /*0410*/  LDG.E R10, desc[UR6][R2.64+0x28] ;  /* 0x00002806020a7981 */ /* 0x000ea8000c1e1900 */
[----:B------:R-:W2:Y:S01]  /*0420*/  LDG.E R17, desc[UR6][R14.64+0x1f40] ;  /* 0x001f40060e117981 */ /* 0x000ea2000c1e1900 */
[----:B------:R-:W-:Y:S01]  /*0430*/  IMAD R24, R27, R22, R24 ;  /* 0x000000161b187224 */ /* 0x000fe200078e0218 */
[----:B------:R-:W-:-:S02]  /*0440*/  IADD3 R27, PT, PT, R13, 0x3e80, RZ ;  /* 0x00003e800d1b7810 */ /* 0x000fc40007ffe0ff */
[----:B------:R-:W2:Y:S04]  /*0450*/  LDG.E R22, desc[UR6][R14.64+0x2ee0] ;  /* 0x002ee0060e167981 */ /* 0x000ea8000c1e1900 */
[----:B------:R-:W2:Y:S01]  /*0460*/  LDG.E R14, desc[UR6][R2.64+0x48] ;  /* 0x00004806020e7981 */ /* 0x000ea2000c1e1900 */
[----:B---3--:R-:W-:Y:S02]  /*0470*/  IMAD R24, R6, R7, R24 ;  /* 0x0000000706187224 */ /* 0x008fe400078e0218 */
[----:B------:R-:W-:Y:S02]  /*0480*/  IMAD.WIDE R6, R27, 0x4, R4 ;  /* 0x000000041b067825 */ /* 0x000fe400078e0204 */
[----:B------:R-:W3:Y:S02]  /*0490*/  LDG.E R27, desc[UR6][R2.64+0x2c] ;  /* 0x00002c06021b7981 */ /* 0x000ee4000c1e1900 */
[----:B----4-:R-:W-:-:S02]  /*04a0*/  IMAD R24, R8, R9, R24 ;  /* 0x0000000908187224 */ /* 0x010fc400078e0218 */
[----:B------:R-:W4:Y:S04]  /*04b0*/  LDG.E R15, desc[UR6][R6.64] ;  /* 0x00000006060f7981 */ /* 0x000f28000c1e1900 */
[----:B------:R-:W4:Y:S04]  /*04c0*/  LDG.E R8, desc[UR6][R2.64+0x30] ;  /* 0x0000300602087981 */ /* 0x000f28000c1e1900 */
[----:B------:R-:W4:Y:S01]  /*04d0*/  LDG.E R9, desc[UR6][R6.64+-0x3e80] ;  /* 0xffc1800606097981 */ /* 0x000f22000c1e1900 */
[----:B-----5:R-:W-:-:S03]  /*04e0*/  IMAD R24, R20, R25, R24 ;  /* 0x0000001914187224 */ /* 0x020fc600078e0218 */
[----:B------:R-:W5:Y:S01]  /*04f0*/  LDG.E R20, desc[UR6][R2.64+0x34] ;  /* 0x0000340602147981 */ /* 0x000f62000c1e1900 */
[----:B--2---:R-:W-:-:S03]  /*0500*/  IMAD R24, R18, R23, R24 ;  /* 0x0000001712187224 */ /* 0x004fc600078e0218 */
[----:B------:R-:W5:Y:S04]  /*0510*/  LDG.E R25, desc[UR6][R6.64+-0x2ee0] ;  /* 0xffd1200606197981 */ /* 0x000f68000c1e1900 */
[----:B------:R-:W2:Y:S01]  /*0520*/  LDG.E R18, desc[UR6][R2.64+0x38] ;  /* 0x0000380602127981 */ /* 0x000ea2000c1e1900 */
[----:B------:R-:W-:-:S03]  /*0530*/  IMAD R24, R16, R21, R24 ;  /* 0x0000001510187224 */ /* 0x000fc600078e0218 */
[----:B------:R-:W2:Y:S01]  /*0540*/  LDG.E R23, desc[UR6][R6.64+-0x1f40] ;  /* 0xffe0c00606177981 */ /* 0x000ea2000c1e1900 */
[----:B------:R-:W-:-:S03]  /*0550*/  IMAD R19, R12, R19, R24 ;  /* 0x000000130c137224 */ /* 0x000fc600078e0218 */
[----:B------:R-:W2:Y:S04]  /*0560*/  LDG.E R16, desc[UR6][R2.64+0x3c] ;  /* 0x00003c0602107981 */ /* 0x000ea8000c1e1900 */
[----:B------:R-:W2:Y:S04]  /*0570*/  LDG.E R21, desc[UR6][R6.64+-0xfa0] ;  /* 0xfff0600606157981 */ /* 0x000ea8000c1e1900 */
[----:B------:R-:W2:Y:S01]  /*0580*/  LDG.E R12, desc[UR6][R2.64+0x40] ;  /* 0x00004006020c7981 */ /* 0x000ea2000c1e1900 */
[----:B------:R-:W-:-:S03]  /*0590*/  IMAD R24, R10, R17, R19 ;  /* 0x000000110a187224 */ /* 0x000fc600078e0213 */
[----:B------:R-:W2:Y:S04]  /*05a0*/  LDG.E R19, desc[UR6][R2.64+0x44] ;  /* 0x0000440602137981 */ /* 0x000ea8000c1e1900 */
[----:B------:R-:W2:Y:S04]  /*05b0*/  LDG.E R10, desc[UR6][R6.64+0xfa0] ;  /* 0x000fa006060a7981 */ /* 0x000ea8000c1e1900 */
[----:B------:R-:W2:Y:S01]  /*05c0*/  LDG.E R17, desc[UR6][R6.64+0x1f40] ;  /* 0x001f400606117981 */ /* 0x000ea2000c1e1900 */
[----:B------:R-:W-:Y:S01]  /*05d0*/  IADD3 R29, PT, PT, R13, 0x5dc0, RZ ;  /* 0x00005dc00d1d7810 */ /* 0x000fe20007ffe0ff */
[----:B---3--:R-:W-:-:S02]  /*05e0*/  IMAD R24, R27, R22, R24 ;  /* 0x000000161b187224 */ /* 0x008fc400078e0218 */
[----:B------:R-:W3:Y:S04]  /*05f0*/  LDG.E R22, desc[UR6][R6.64+0x2ee0] ;  /* 0x002ee00606167981 */ /* 0x000ee8000c1e1900 */
[----:B------:R-:W3:Y:S04]  /*0600*/  LDG.E R27, desc[UR6][R2.64+0x4c] ;  /* 0x00004c06021b7981 */ /* 0x000ee8000c1e1900 */
[----:B------:R-:W3:Y:S01]  /*0610*/  LDG.E R7, desc[UR6][R2.64+0x58] ;  /* 0x0000580602077981 */ /* 0x000ee2000c1e1900 */
[----:B----4-:R-:W-:Y:S02]  /*0620*/  IMAD R24, R8, R9, R24 ;  /* 0x0000000908187224 */ /* 0x010fe400078e0218 */
[----:B------:R-:W-:-:S02]  /*0630*/  IMAD.WIDE R8, R29, 0x4, R4 ;  /* 0x000000041d087825 */ /* 0x000fc400078e0204 */
[----:B------:R-:W4:Y:S02]  /*0640*/  LDG.E R29, desc[UR6][R2.64+0x64] ;  /* 0x00006406021d7981 */ /* 0x000f24000c1e1900 */
[----:B-----5:R-:W-:Y:S02]  /*0650*/  IMAD R24, R20, R25, R24 ;  /* 0x0000001914187224 */ /* 0x020fe400078e0218 */
[----:B------:R-:W5:Y:S04]  /*0660*/  LDG.E R6, desc[UR6][R8.64+-0x1f40] ;  /* 0xffe0c00608067981 */ /* 0x000f68000c1e1900 */
[----:B------:R-:W4:Y:S04]  /*0670*/  LDG.E R25, desc[UR6][R2.64+0x50] ;  /* 0x0000500602197981 */ /* 0x000f28000c1e1900 */
[----:B------:R-:W4:Y:S01]  /*0680*/  LDG.E R20, desc[UR6][R8.64+-0x3e80] ;  /* 0xffc1800608147981 */ /* 0x000f22000c1e1900 */
[----:B--2---:R-:W-:-:S03]  /*0690*/  IMAD R24, R18, R23, R24 ;  /* 0x0000001712187224 */ /* 0x004fc600078e0218 */
[----:B------:R-:W2:Y:S04]  /*06a0*/  LDG.E R23, desc[UR6][R2.64+0x54] ;  /* 0x0000540602177981 */ /* 0x000ea8000c1e1900 */
[----:B------:R-:W2:Y:S01]  /*06b0*/  LDG.E R18, desc[UR6][R8.64+-0x2ee0] ;  /* 0xffd1200608127981 */ /* 0x000ea2000c1e1900 */
[----:B------:R-:W-:-:S03]  /*06c0*/  IMAD R16, R16, R21, R24 ;  /* 0x0000001510107224 */ /* 0x000fc600078e0218 */
[----:B------:R-:W5:Y:S01]  /*06d0*/  LDG.E R21, desc[UR6][R8.64+-0xfa0] ;  /* 0xfff0600608157981 */ /* 0x000f62000c1e1900 */
[----:B------:R-:W-:-:S03]  /*06e0*/  IMAD R15, R12, R15, R16 ;  /* 0x0000000f0c0f7224 */ /* 0x000fc600078e0210 */
[----:B------:R-:W5:Y:S01]  /*06f0*/  LDG.E R12, desc[UR6][R2.64+0x5c] ;  /* 0x00005c06020c7981 */ /* 0x000f62000c1e1900 */
[----:B------:R-:W-:-:S03]  /*0700*/  IMAD R15, R19, R10, R15 ;  /* 0x0000000a130f7224 */ /* 0x000fc600078e020f */
[----:B------:R-:W5:Y:S04]  /*0710*/  LDG.E R24, desc[UR6][R8.64+0xfa0] ;  /* 0x000fa00608187981 */ /* 0x000f68000c1e1900 */
[----:B------:R-:W5:Y:S04]  /*0720*/  LDG.E R19, desc[UR6][R2.64+0x60] ;  /* 0x0000600602137981 */ /* 0x000f68000c1e1900 */
[----:B------:R-:W5:Y:S01]  /*0730*/  LDG.E R10, desc[UR6][R8.64] ;  /* 0x00000006080a7981 */ /* 0x000f62000c1e1900 */
[----:B------:R-:W-:-:S03]  /*0740*/  IMAD R14, R14, R17, R15 ;  /* 0x000000110e0e7224 */ /* 0x000fc600078e020f */
[----:B------:R-:W5:Y:S04]  /*0750*/  LDG.E R17, desc[UR6][R2.64+0x68] ;  /* 0x0000680602117981 */ /* 0x000f68000c1e1900 */
[----:B------:R-:W5:Y:S01]  /*0760*/  LDG.E R16, desc[UR6][R8.64+0x1f40] ;  /* 0x001f400608107981 */ /* 0x000f62000c1e1900 */
[----:B------:R-:W-:Y:S01]  /*0770*/  IADD3 R15, PT, PT, R13, 0x7d00, RZ ;  /* 0x00007d000d0f7810 */ /* 0x000fe20007ffe0ff */
[----:B---3--:R-:W-:Y:S02]  /*0780*/  IMAD R14, R27, R22, R14 ;  /* 0x000000161b0e7224 */ /* 0x008fe400078e020e */
[----:B------:R-:W3:Y:S04]  /*0790*/  LDG.E R22, desc[UR6][R8.64+0x2ee0] ;  /* 0x002ee00608167981 */ /* 0x000ee8000c1e1900 */
[----:B------:R-:W3:Y:S01]  /*07a0*/  LDG.E R8, desc[UR6][R2.64+0x78] ;  /* 0x0000780602087981 */ /* 0x000ee2000c1e1900 */
[----:B----4-:R-:W-:-:S02]  /*07b0*/  IMAD R20, R25, R20, R14 ;  /* 0x0000001419147224 */ /* 0x010fc400078e020e */
[----:B------:R-:W-:Y:S01]  /*07c0*/  IMAD.WIDE R14, R15, 0x4, R4 ;  /* 0x000000040f0e7825 */ /* 0x000fe200078e0204 */
[----:B------:R-:W3:Y:S04]  /*07d0*/  LDG.E R25, desc[UR6][R2.64+0x6c] ;  /* 0x00006c0602197981 */ /* 0x000ee8000c1e1900 */
[----:B------:R-:W4:Y:S01]  /*07e0*/  LDG.E R9, desc[UR6][R14.64+-0x1f40] ;  /* 0xffe0c0060e097981 */ /* 0x000f22000c1e1900 */
[----:B--2---:R-:W-:-:S03]  /*07f0*/  IMAD R20, R23, R18, R20 ;  /* 0x0000001217147224 */ /* 0x004fc600078e0214 */
[----:B------:R-:W2:Y:S01]  /*0800*/  LDG.E R18, desc[UR6][R2.64+0x70] ;  /* 0x0000700602127981 */ /* 0x000ea2000c1e1900 */
[----:B-----5:R-:W-:-:S03]  /*0810*/  IMAD R20, R7, R6, R20 ;  /* 0x0000000607147224 */ /* 0x020fc600078e0214 */
[----:B------:R-:W2:Y:S01]  /*0820*/  LDG.E R23, desc[UR6][R14.64+-0x3e80] ;  /* 0xffc180060e177981 */ /* 0x000ea2000c1e1900 */
[----:B------:R-:W-:-:S03]  /*0830*/  IMAD R12, R12, R21, R20 ;  /* 0x000000150c0c7224 */ /* 0x000fc600078e0214 */
[----:B------:R-:W5:Y:S04]  /*0840*/  LDG.E R6, desc[UR6][R2.64+0x74] ;  /* 0x0000740602067981 */ /* 0x000f68000c1e1900 */
[----:B------:R-:W5:Y:S04]  /*0850*/  LDG.E R7, desc[UR6][R14.64+-0x2ee0] ;  /* 0xffd120060e077981 */ /* 0x000f68000c1e1900 */
[----:B------:R-:W4:Y:S01]  /*0860*/  LDG.E R21, desc[UR6][R14.64] ;  /* 0x000000060e157981 */ /* 0x000f22000c1e1900 */
[----:B------:R-:W-:-:S03]  /*0870*/  IMAD R12, R19, R10, R12 ;  /* 0x0000000a130c7224 */ /* 0x000fc600078e020c */
[----:B------:R-:W4:Y:S01]  /*0880*/  LDG.E R10, desc[UR6][R2.64+0x7c] ;  /* 0x00007c06020a7981 */ /* 0x000f22000c1e1900 */
[----:B------:R-:W-:-:S03]  /*0890*/  IMAD R24, R29, R24, R12 ;  /* 0x000000181d187224 */ /* 0x000fc600078e020c */
[----:B------:R-:W4:Y:S01]  /*08a0*/  LDG.E R19, desc[UR6][R14.64+-0xfa0] ;  /* 0xfff060060e137981 */ /* 0x000f22000c1e1900 */
[----:B------:R-:W-:-:S03]  /*08b0*/  IMAD R26, R17, R16, R24 ;  /* 0x00000010111a7224 */ /* 0x000fc600078e0218 */
[----:B------:R-:W4:Y:S04]  /*08c0*/  LDG.E R12, desc[UR6][R2.64+0x80] ;  /* 0x00008006020c7981 */ /* 0x000f28000c1e1900 */
[----:B------:R-:W4:Y:S04]  /*08d0*/  LDG.E R17, desc[UR6][R2.64+0x84] ;  /* 0x0000840602117981 */ /* 0x000f28000c1e1900 */
[----:B------:R-:W4:Y:S04]  /*08e0*/  LDG.E R20, desc[UR6][R14.64+0xfa0] ;  /* 0x000fa0060e147981 */ /* 0x000f28000c1e1900 */
[----:B------:R-:W4:Y:S04]  /*08f0*/  LDG.E R16, desc[UR6][R14.64+0x1f40] ;  /* 0x001f40060e107981 */ /* 0x000f28000c1e1900 */
[----:B------:R-:W4:Y:S04]  /*0900*/  LDG.E R29, desc[UR6][R2.64+0x88] ;  /* 0x00008806021d7981 */ /* 0x000f28000c1e1900 */
[----:B------:R-:W4:Y:S04]  /*0910*/  LDG.E R27, desc[UR6][R14.64+0x2ee0] ;  /* 0x002ee0060e1b7981 */ /* 0x000f28000c1e1900 */
[----:B------:R0:W4:Y:S01]  /*0920*/  LDG.E R24, desc[UR6][R2.64+0x8c] ;  /* 0x00008c0602187981 */ /* 0x000122000c1e1900 */
[----:B------:R-:W-:-:S04]  /*0930*/  UIADD3 UR4, UPT, UPT, UR4, 0x28, URZ ;  /* 0x0000002804047890 */ /* 0x000fc8000fffe0ff */
[----:B------:R-:W-:Y:S01]  /*0940*/  UISETP.NE.AND UP0, UPT, UR4, 0x3e8, UPT ;  /* 0x000003e80400788c */ /* 0x000fe2000bf05270 */
[----:B------:R-:W-:Y:S01]  /*0950*/  IADD3 R13, PT, PT, R13, 0x9c40, RZ ;  /* 0x00009c400d0d7810 */ /* 0x000fe20007ffe0ff */
[----:B---3--:R-:W-:-:S04]  /*0960*/  IMAD R22, R25, R22, R26 ;  /* 0x0000001619167224 */ /* 0x008fc800078e021a */
[----:B--2---:R-:W-:-:S04]  /*0970*/  IMAD R18, R18, R23, R22 ;  /* 0x0000001712127224 */ /* 0x004fc800078e0216 */
[----:B-----5:R-:W-:-:S04]  /*0980*/  IMAD R6, R6, R7, R18 ;  /* 0x0000000706067224 */ /* 0x020fc800078e0212 */
[----:B----4-:R-:W-:-:S04]  /*0990*/  IMAD R6, R8, R9, R6 ;  /* 0x0000000908067224 */ /* 0x010fc800078e0206 */
[----:B------:R-:W-:-:S04]  /*09a0*/  IMAD R6, R10, R19, R6 ;  /* 0x000000130a067224 */ /* 0x000fc800078e0206 */
[----:B------:R-:W-:Y:S01]  /*09b0*/  IMAD R6, R12, R21, R6 ;  /* 0x000000150c067224 */ /* 0x000fe200078e0206 */
[----:B------:R-:W-:-:S03]  /*09c0*/  IADD3 R7, P0, PT, R2, 0xa0, RZ ;  /* 0x000000a002077810 */ /* 0x000fc60007f1e0ff */
[----:B------:R-:W-:Y:S01]  /*09d0*/  IMAD R6, R17, R20, R6 ;  /* 0x0000001411067224 */ /* 0x000fe200078e0206 */
[----:B0-----:R-:W-:-:S03]  /*09e0*/  IADD3.X R3, PT, PT, RZ, R3, RZ, P0, !PT ;  /* 0x00000003ff037210 */ /* 0x001fc600007fe4ff */
[----:B------:R-:W-:-:S04]  /*09f0*/  IMAD R6, R29, R16, R6 ;  /* 0x000000101d067224 */ /* 0x000fc800078e0206 */
[----:B------:R-:W-:Y:S01]  /*0a00*/  IMAD R24, R24, R27, R6 ;  /* 0x0000001b18187224 */ /* 0x000fe200078e0206 */
[----:B------:R-:W-:Y:S06]  /*0a10*/  BRA.U UP0, `(.L_x_0) ;  /* 0xfffffff500e07547 */ /* 0x000fec000b83ffff */
[----:B------:R-:W0:Y:S01]  /*0a20*/  LDC.64 R2, c[0x0][0x390] ;  /* 0x0000e400ff027b82 */ /* 0x000e220000000a00 */
[----:B------:R-:W-:-:S05]  /*0a30*/  IADD3 R11, PT, PT, R0, R11, RZ ;  /* 0x0000000b000b7210 */ /* 0x000fca0007ffe0ff */
[----:B0-----:R-:W-:-:S05]  /*0a40*/  IMAD.WIDE R2, R11, 0x4, R2 ;  /* 0x000000040b027825 */ /* 0x001fca00078e0202 */
[----:B------:R-:W-:Y:S01]  /*0a50*/  STG.E desc[UR6][R2.64], R24 ;  /* 0x0000001802007986 */ /* 0x000fe2000c101906 */
[----:B------:R-:W-:Y:S05]  /*0a60*/  EXIT ;  /* 0x000000000000794d */ /* 0x000fea0003800000 */
.L_x_1:
[----:B------:R-:W-:-:S00]  /*0a70*/  BRA `(.L_x_1) ;  /* 0xfffffffc00fc7947 */ /* 0x000fc0000383ffff */
[----:B------:R-:W-:-:S00]  /*0a80*/  NOP ;  /* 0x0000000000007918 */ /* 0x000fc00000000000 */
[----:B------:R-:W-:-:S00]  /*0a90*/  NOP ;  /* 0x0000000000007918 */ /* 0x000fc00000000000 */
[----:B------:R-:W-:-:S00]  /*0aa0*/  NOP ;  /* 0x0000000000007918 */ /* 0x000fc00000000000 */
[----:B------:R-:W-:-:S00]  /*0ab0*/  NOP ;  /* 0x0000000000007918 */ /* 0x000fc00000000000 */
[----:B------:R-:W-:-:S00]  /*0ac0*/  NOP ;  /* 0x0000000000007918 */ /* 0x000fc00000000000 */
[----:B------:R-:W-:-:S00]  /*0ad0*/  NOP ;  /* 0x0000000000007918 */ /* 0x000fc00000000000 */
[----:B------:R-:W-:-:S00]  /*0ae0*/  NOP ;  /* 0x0000000000007918 */ /* 0x000fc00000000000 */
[----:B------:R-:W-:-:S00]  /*0af0*/  NOP ;  /* 0x0000000000007918 */ /* 0x000fc00000000000 */
.L_x_2:


//--------------------- .nv.shared.reserved.0     --------------------------
	.section	.nv.shared.reserved.0,"aw",@nobits
	.weak		__nv_reservedSMEM_offset_0_alias
	.size		__nv_reservedSMEM_offset_0_alias, 0, 64
	.other		__nv_reservedSMEM_offset_0_alias,@"STO_CUDA_RESERVED_SHARED STV_DEFAULT"
__nv_reservedSMEM_offset_0_alias:
	.zero		0
	.zero		64


//--------------------- .nv.constant0._Z11multMatCUDAPiS_S_ --------------------------
	.section	.nv.constant0._Z11multMatCUDAPiS_S_,"a",@progbits
	.sectionflags	@""
	.align	4
.nv.constant0._Z11multMatCUDAPiS_S_:
	.zero		920


//--------------------- SYMBOLS --------------------------

	.type		.nv.reservedSmem.offset0,@object
	.size		.nv.reservedSmem.offset0,0x4
